//
// Generated by NVIDIA NVVM Compiler
//
// Compiler Build ID: CL-36424714
// Cuda compilation tools, release 13.0, V13.0.88
// Based on NVVM 20.0.0
//

.version 9.0
.target sm_100
.address_size 64

	// .globl	settemperature

.visible .entry settemperature(
	.param .u64 .ptr .align 1 settemperature_param_0,
	.param .u64 .ptr .align 1 settemperature_param_1,
	.param .f32 settemperature_param_2,
	.param .u64 .ptr .align 1 settemperature_param_3,
	.param .u64 .ptr .align 1 settemperature_param_4,
	.param .u32 settemperature_param_5
)
{
	.reg .pred 	%p<2>;
	.reg .b16 	%rs<2>;
	.reg .b32 	%r<10>;
	.reg .b32 	%f<7>;
	.reg .b64 	%rd<16>;

	ld.param.u64 	%rd1, [settemperature_param_0];
	ld.param.u64 	%rd2, [settemperature_param_1];
	ld.param.f32 	%f1, [settemperature_param_2];
	ld.param.u64 	%rd3, [settemperature_param_3];
	ld.param.u64 	%rd4, [settemperature_param_4];
	ld.param.u32 	%r2, [settemperature_param_5];
	mov.u32 	%r3, %ctaid.y;
	mov.u32 	%r4, %nctaid.x;
	mov.u32 	%r5, %ctaid.x;
	mad.lo.s32 	%r6, %r3, %r4, %r5;
	mov.u32 	%r7, %ntid.x;
	mov.u32 	%r8, %tid.x;
	mad.lo.s32 	%r1, %r6, %r7, %r8;
	setp.ge.s32 	%p1, %r1, %r2;
	@%p1 bra 	$L__BB0_2;
	cvta.to.global.u64 	%rd5, %rd4;
	cvta.to.global.u64 	%rd6, %rd3;
	cvta.to.global.u64 	%rd7, %rd2;
	cvta.to.global.u64 	%rd8, %rd1;
	cvt.s64.s32 	%rd9, %r1;
	add.s64 	%rd10, %rd5, %rd9;
	ld.global.nc.u8 	%rs1, [%rd10];
	cvt.u32.u8 	%r9, %rs1;
	mul.wide.u32 	%rd11, %r9, 4;
	add.s64 	%rd12, %rd6, %rd11;
	ld.global.nc.f32 	%f2, [%rd12];
	mul.wide.s32 	%rd13, %r1, 4;
	add.s64 	%rd14, %rd7, %rd13;
	ld.global.nc.f32 	%f3, [%rd14];
	mul.f32 	%f4, %f1, %f2;
	sqrt.rn.f32 	%f5, %f4;
	mul.f32 	%f6, %f3, %f5;
	add.s64 	%rd15, %rd8, %rd13;
	st.global.f32 	[%rd15], %f6;
$L__BB0_2:
	ret;

}


// ===== COMPILED SASS (sm_100) =====

	.target	sm_100

	.elftype	@"ET_EXEC"


//--------------------- .note.nv.tkinfo           --------------------------
	.section	.note.nv.tkinfo,"",@"SHT_NOTE"
	.sectionflags	@"SHF_NOTE_NV_TKINFO"
	.tkinfo
        /*0018*/ 	.word	0x00000002
        /*0030*/ 	.string	""
        /*0030*/ 	.string	"ptxas"
        /*0030*/ 	.string	"Cuda compilation tools, release 13.0, V13.0.88"
        /*0030*/ 	.string	"Build cuda_13.0.r13.0/compiler.36424714_0"
        /*0030*/ 	.string	"-arch sm_100 -m 64 "



//--------------------- .note.nv.cuinfo           --------------------------
	.section	.note.nv.cuinfo,"",@"SHT_NOTE"
	.sectionflags	@"SHF_NOTE_NV_CUINFO"
        /*0018*/ 	.short	0x0002
        /*001a*/ 	.short	0x0064
        /*001c*/ 	.short	0x0082
	.zero		2


//--------------------- .nv.info                  --------------------------
	.section	.nv.info,"",@"SHT_CUDA_INFO"
	.align	4


	//----- nvinfo : EIATTR_REGCOUNT
	.align		4
        /*0000*/ 	.byte	0x04, 0x2f
        /*0002*/ 	.short	(.L_1 - .L_0)
	.align		4
.L_0:
        /*0004*/ 	.word	index@(settemperature)
        /*0008*/ 	.word	0x0000000d


	//----- nvinfo : EIATTR_FRAME_SIZE
	.align		4
.L_1:
        /*000c*/ 	.byte	0x04, 0x11
        /*000e*/ 	.short	(.L_3 - .L_2)
	.align		4
.L_2:
        /*0010*/ 	.word	index@($__internal_0_$__cuda_sm20_sqrt_rn_f32_slowpath)
        /*0014*/ 	.word	0x00000000


	//----- nvinfo : EIATTR_FRAME_SIZE
	.align		4
.L_3:
        /*0018*/ 	.byte	0x04, 0x11
        /*001a*/ 	.short	(.L_5 - .L_4)
	.align		4
.L_4:
        /*001c*/ 	.word	index@(settemperature)
        /*0020*/ 	.word	0x00000000


	//----- nvinfo : EIATTR_MIN_STACK_SIZE
	.align		4
.L_5:
        /*0024*/ 	.byte	0x04, 0x12
        /*0026*/ 	.short	(.L_7 - .L_6)
	.align		4
.L_6:
        /*0028*/ 	.word	index@(settemperature)
        /*002c*/ 	.word	0x00000000
.L_7:


//--------------------- .nv.compat                --------------------------
	.section	.nv.compat,"",@"SHT_CUDA_COMPAT_INFO"
	.align	4
        /*0000*/ 	.byte	0x02, 0x09, 0x00, 0x00, 0x02, 0x02, 0x01, 0x00, 0x02, 0x05, 0x05, 0x00, 0x03, 0x07, 0x01, 0x01
        /*0010*/ 	.byte	0x02, 0x03, 0x00, 0x00, 0x02, 0x06, 0x01, 0x00, 0x04, 0x0b, 0x08, 0x00, 0x01, 0x00, 0x00, 0x00
        /*0020*/ 	.byte	0x00, 0x00, 0x00, 0x00


//--------------------- .nv.info.settemperature   --------------------------
	.section	.nv.info.settemperature,"",@"SHT_CUDA_INFO"
	.sectionflags	@""
	.align	4


	//----- nvinfo : EIATTR_CUDA_API_VERSION
	.align		4
        /*0000*/ 	.byte	0x04, 0x37
        /*0002*/ 	.short	(.L_9 - .L_8)
.L_8:
        /*0004*/ 	.word	0x00000082


	//----- nvinfo : EIATTR_KPARAM_INFO
	.align		4
.L_9:
        /*0008*/ 	.byte	0x04, 0x17
        /*000a*/ 	.short	(.L_11 - .L_10)
.L_10:
        /*000c*/ 	.word	0x00000000
        /*0010*/ 	.short	0x0005
        /*0012*/ 	.short	0x0028
        /*0014*/ 	.byte	0x00, 0xf0, 0x11, 0x00


	//----- nvinfo : EIATTR_KPARAM_INFO
	.align		4
.L_11:
        /*0018*/ 	.byte	0x04, 0x17
        /*001a*/ 	.short	(.L_13 - .L_12)
.L_12:
        /*001c*/ 	.word	0x00000000
        /*0020*/ 	.short	0x0004
        /*0022*/ 	.short	0x0020
        /*0024*/ 	.byte	0x00, 0xf5, 0x21, 0x00


	//----- nvinfo : EIATTR_KPARAM_INFO
	.align		4
.L_13:
        /*0028*/ 	.byte	0x04, 0x17
        /*002a*/ 	.short	(.L_15 - .L_14)
.L_14:
        /*002c*/ 	.word	0x00000000
        /*0030*/ 	.short	0x0003
        /*0032*/ 	.short	0x0018
        /*0034*/ 	.byte	0x00, 0xf5, 0x21, 0x00


	//----- nvinfo : EIATTR_KPARAM_INFO
	.align		4
.L_15:
        /*0038*/ 	.byte	0x04, 0x17
        /*003a*/ 	.short	(.L_17 - .L_16)
.L_16:
        /*003c*/ 	.word	0x00000000
        /*0040*/ 	.short	0x0002
        /*0042*/ 	.short	0x0010
        /*0044*/ 	.byte	0x00, 0xf0, 0x11, 0x00


	//----- nvinfo : EIATTR_KPARAM_INFO
	.align		4
.L_17:
        /*0048*/ 	.byte	0x04, 0x17
        /*004a*/ 	.short	(.L_19 - .L_18)
.L_18:
        /*004c*/ 	.word	0x00000000
        /*0050*/ 	.short	0x0001
        /*0052*/ 	.short	0x0008
        /*0054*/ 	.byte	0x00, 0xf5, 0x21, 0x00


	//----- nvinfo : EIATTR_KPARAM_INFO
	.align		4
.L_19:
        /*0058*/ 	.byte	0x04, 0x17
        /*005a*/ 	.short	(.L_21 - .L_20)
.L_20:
        /*005c*/ 	.word	0x00000000
        /*0060*/ 	.short	0x0000
        /*0062*/ 	.short	0x0000
        /*0064*/ 	.byte	0x00, 0xf5, 0x21, 0x00


	//----- nvinfo : EIATTR_SPARSE_MMA_MASK
	.align		4
.L_21:
        /*0068*/ 	.byte	0x03, 0x50
        /*006a*/ 	.short	0x0000


	//----- nvinfo : EIATTR_MAXREG_COUNT
	.align		4
        /*006c*/ 	.byte	0x03, 0x1b
        /*006e*/ 	.short	0x00ff


	//----- nvinfo : EIATTR_MERCURY_ISA_VERSION
	.align		4
        /*0070*/ 	.byte	0x03, 0x5f
        /*0072*/ 	.short	0x0101


	//----- nvinfo : EIATTR_VRC_CTA_INIT_COUNT
	.align		4
        /*0074*/ 	.byte	0x02, 0x4a
	.zero		1
	.zero		1


	//----- nvinfo : EIATTR_EXIT_INSTR_OFFSETS
	.align		4
        /*0078*/ 	.byte	0x04, 0x1c
        /*007a*/ 	.short	(.L_23 - .L_22)


	//   ....[0]....
.L_22:
        /*007c*/ 	.word	0x000000a0


	//   ....[1]....
        /*0080*/ 	.word	0x00000290


	//----- nvinfo : EIATTR_CRS_STACK_SIZE
	.align		4
.L_23:
        /*0084*/ 	.byte	0x04, 0x1e
        /*0086*/ 	.short	(.L_25 - .L_24)
.L_24:
        /*0088*/ 	.word	0x00000000


	//----- nvinfo : EIATTR_CBANK_PARAM_SIZE
	.align		4
.L_25:
        /*008c*/ 	.byte	0x03, 0x19
        /*008e*/ 	.short	0x002c


	//----- nvinfo : EIATTR_PARAM_CBANK
	.align		4
        /*0090*/ 	.byte	0x04, 0x0a
        /*0092*/ 	.short	(.L_27 - .L_26)
	.align		4
.L_26:
        /*0094*/ 	.word	index@(.nv.constant0.settemperature)
        /*0098*/ 	.short	0x0380
        /*009a*/ 	.short	0x002c


	//----- nvinfo : EIATTR_SW_WAR
	.align		4
.L_27:
        /*009c*/ 	.byte	0x04, 0x36
        /*009e*/ 	.short	(.L_29 - .L_28)
.L_28:
        /*00a0*/ 	.word	0x00000008
.L_29:


//--------------------- .nv.callgraph             --------------------------
	.section	.nv.callgraph,"",@"SHT_CUDA_CALLGRAPH"
	.align	4
	.sectionentsize	8
	.align		4
        /*0000*/ 	.word	0x00000000
	.align		4
        /*0004*/ 	.word	0xffffffff
	.align		4
        /*0008*/ 	.word	0x00000000
	.align		4
        /*000c*/ 	.word	0xfffffffe
	.align		4
        /*0010*/ 	.word	0x00000000
	.align		4
        /*0014*/ 	.word	0xfffffffd
	.align		4
        /*0018*/ 	.word	0x00000000
	.align		4
        /*001c*/ 	.word	0xfffffffc


//--------------------- .text.settemperature      --------------------------
	.section	.text.settemperature,"ax",@progbits
	.align	128
        .global         settemperature
        .type           settemperature,@function
        .size           settemperature,(.L_x_5 - settemperature)
        .other          settemperature,@"STO_CUDA_ENTRY STV_DEFAULT"
settemperature:
.text.settemperature:
[----:B------:R-:W-:Y:S01]  /*0000*/  LDC R1, c[0x0][0x37c] ;  /* 0x0000df00ff017b82 */ /* 0x000fe20000000800 */
[----:B------:R-:W0:Y:S07]  /*0010*/  S2R R3, SR_TID.X ;  /* 0x0000000000037919 */ /* 0x000e2e0000002100 */
[----:B------:R-:W-:Y:S01]  /*0020*/  S2UR UR4, SR_CTAID.Y ;  /* 0x00000000000479c3 */ /* 0x000fe20000002600 */
[----:B------:R-:W1:Y:S01]  /*0030*/  LDCU UR5, c[0x0][0x370] ;  /* 0x00006e00ff0577ac */ /* 0x000e620008000800 */
[----:B------:R-:W2:Y:S06]  /*0040*/  LDCU UR7, c[0x0][0x3a8] ;  /* 0x00007500ff0777ac */ /* 0x000eac0008000800 */
[----:B------:R-:W1:Y:S08]  /*0050*/  S2UR UR6, SR_CTAID.X ;  /* 0x00000000000679c3 */ /* 0x000e700000002500 */
[----:B------:R-:W0:Y:S01]  /*0060*/  LDC R2, c[0x0][0x360] ;  /* 0x0000d800ff027b82 */ /* 0x000e220000000800 */
[----:B-1----:R-:W-:-:S06]  /*0070*/  UIMAD UR4, UR4, UR5, UR6 ;  /* 0x00000005040472a4 */ /* 0x002fcc000f8e0206 */
[----:B0-----:R-:W-:-:S05]  /*0080*/  IMAD R2, R2, UR4, R3 ;  /* 0x0000000402027c24 */ /* 0x001fca000f8e0203 */
[----:B--2---:R-:W-:-:S13]  /*0090*/  ISETP.GE.AND P0, PT, R2, UR7, PT ;  /* 0x0000000702007c0c */ /* 0x004fda000bf06270 */
[----:B------:R-:W-:Y:S05]  /*00a0*/  @P0 EXIT ;  /* 0x000000000000094d */ /* 0x000fea0003800000 */
[----:B------:R-:W0:Y:S01]  /*00b0*/  LDCU.64 UR6, c[0x0][0x3a0] ;  /* 0x00007400ff0677ac */ /* 0x000e220008000a00 */
[----:B------:R-:W1:Y:S01]  /*00c0*/  LDC.64 R4, c[0x0][0x398] ;  /* 0x0000e600ff047b82 */ /* 0x000e620000000a00 */
[----:B------:R-:W2:Y:S07]  /*00d0*/  LDCU.64 UR4, c[0x0][0x358] ;  /* 0x00006b00ff0477ac */ /* 0x000eae0008000a00 */
[----:B------:R-:W3:Y:S01]  /*00e0*/  LDC.64 R6, c[0x0][0x388] ;  /* 0x0000e200ff067b82 */ /* 0x000ee20000000a00 */
[C---:B0-----:R-:W-:Y:S01]  /*00f0*/  IADD3 R8, P0, PT, R2.reuse, UR6, RZ ;  /* 0x0000000602087c10 */ /* 0x041fe2000ff1e0ff */
[----:B------:R-:W0:Y:S03]  /*0100*/  LDCU UR6, c[0x0][0x390] ;  /* 0x00007200ff0677ac */ /* 0x000e260008000800 */
[----:B------:R-:W-:-:S06]  /*0110*/  LEA.HI.X.SX32 R9, R2, UR7, 0x1, P0 ;  /* 0x0000000702097c11 */ /* 0x000fcc00080f0eff */
[----:B--2---:R-:W1:Y:S01]  /*0120*/  LDG.E.U8.CONSTANT R9, desc[UR4][R8.64] ;  /* 0x0000000408097981 */ /* 0x004e62000c1e9100 */
[----:B---3--:R-:W-:-:S06]  /*0130*/  IMAD.WIDE R6, R2, 0x4, R6 ;  /* 0x0000000402067825 */ /* 0x008fcc00078e0206 */
[----:B------:R2:W5:Y:S01]  /*0140*/  LDG.E.CONSTANT R6, desc[UR4][R6.64] ;  /* 0x0000000406067981 */ /* 0x000562000c1e9900 */
[----:B-1----:R-:W-:-:S06]  /*0150*/  IMAD.WIDE.U32 R4, R9, 0x4, R4 ;  /* 0x0000000409047825 */ /* 0x002fcc00078e0004 */
[----:B------:R-:W0:Y:S01]  /*0160*/  LDG.E.CONSTANT R4, desc[UR4][R4.64] ;  /* 0x0000000404047981 */ /* 0x000e22000c1e9900 */
[----:B------:R-:W-:Y:S01]  /*0170*/  BSSY.RECONVERGENT B0, `(.L_x_0) ;  /* 0x000000d000007945 */ /* 0x000fe20003800200 */
[----:B0-----:R-:W-:-:S05]  /*0180*/  FMUL R0, R4, UR6 ;  /* 0x0000000604007c20 */ /* 0x001fca0008400000 */
[----:B------:R-:W-:Y:S01]  /*0190*/  IADD3 R10, PT, PT, R0, -0xd000000, RZ ;  /* 0xf3000000000a7810 */ /* 0x000fe20007ffe0ff */
[----:B------:R2:W0:Y:S03]  /*01a0*/  MUFU.RSQ R3, R0 ;  /* 0x0000000000037308 */ /* 0x0004260000001400 */
[----:B------:R-:W-:-:S13]  /*01b0*/  ISETP.GT.U32.AND P0, PT, R10, 0x727fffff, PT ;  /* 0x727fffff0a00780c */ /* 0x000fda0003f04070 */
[----:B--2---:R-:W-:Y:S05]  /*01c0*/  @!P0 BRA `(.L_x_1) ;  /* 0x00000000000c8947 */ /* 0x004fea0003800000 */
[----:B------:R-:W-:-:S07]  /*01d0*/  MOV R10, 0x1f0 ;  /* 0x000001f0000a7802 */ /* 0x000fce0000000f00 */
[----:B0----5:R-:W-:Y:S05]  /*01e0*/  CALL.REL.NOINC `($__internal_0_$__cuda_sm20_sqrt_rn_f32_slowpath) ;  /* 0x00000000002c7944 */ /* 0x021fea0003c00000 */
[----:B------:R-:W-:Y:S05]  /*01f0*/  BRA `(.L_x_2) ;  /* 0x0000000000107947 */ /* 0x000fea0003800000 */
.L_x_1:
[----:B0-----:R-:W-:Y:S01]  /*0200*/  FMUL.FTZ R5, R0, R3 ;  /* 0x0000000300057220 */ /* 0x001fe20000410000 */
[----:B------:R-:W-:-:S03]  /*0210*/  FMUL.FTZ R3, R3, 0.5 ;  /* 0x3f00000003037820 */ /* 0x000fc60000410000 */
[----:B------:R-:W-:-:S04]  /*0220*/  FFMA R0, -R5, R5, R0 ;  /* 0x0000000505007223 */ /* 0x000fc80000000100 */
[----:B------:R-:W-:-:S07]  /*0230*/  FFMA R3, R0, R3, R5 ;  /* 0x0000000300037223 */ /* 0x000fce0000000005 */
.L_x_2:
[----:B------:R-:W-:Y:S05]  /*0240*/  BSYNC.RECONVERGENT B0 ;  /* 0x0000000000007941 */ /* 0x000fea0003800200 */
.L_x_0:
[----:B------:R-:W0:Y:S01]  /*0250*/  LDC.64 R4, c[0x0][0x380] ;  /* 0x0000e000ff047b82 */ /* 0x000e220000000a00 */
[----:B-----5:R-:W-:Y:S01]  /*0260*/  FMUL R7, R6, R3 ;  /* 0x0000000306077220 */ /* 0x020fe20000400000 */
[----:B0-----:R-:W-:-:S05]  /*0270*/  IMAD.WIDE R2, R2, 0x4, R4 ;  /* 0x0000000402027825 */ /* 0x001fca00078e0204 */
[----:B------:R-:W-:Y:S01]  /*0280*/  STG.E desc[UR4][R2.64], R7 ;  /* 0x0000000702007986 */ /* 0x000fe2000c101904 */
[----:B------:R-:W-:Y:S05]  /*0290*/  EXIT ;  /* 0x000000000000794d */ /* 0x000fea0003800000 */
        .weak           $__internal_0_$__cuda_sm20_sqrt_rn_f32_slowpath
        .type           $__internal_0_$__cuda_sm20_sqrt_rn_f32_slowpath,@function
        .size           $__internal_0_$__cuda_sm20_sqrt_rn_f32_slowpath,(.L_x_5 - $__internal_0_$__cuda_sm20_sqrt_rn_f32_slowpath)
$__internal_0_$__cuda_sm20_sqrt_rn_f32_slowpath:
[----:B------:R-:W-:-:S13]  /*02a0*/  LOP3.LUT P0, RZ, R0, 0x7fffffff, RZ, 0xc0, !PT ;  /* 0x7fffffff00ff7812 */ /* 0x000fda000780c0ff */
[----:B------:R-:W-:Y:S01]  /*02b0*/  @!P0 MOV R3, R0 ;  /* 0x0000000000038202 */ /* 0x000fe20000000f00 */
[----:B------:R-:W-:Y:S06]  /*02c0*/  @!P0 BRA `(.L_x_3) ;  /* 0x0000000000408947 */ /* 0x000fec0003800000 */
[----:B------:R-:W-:-:S13]  /*02d0*/  FSETP.GEU.FTZ.AND P0, PT, R0, RZ, PT ;  /* 0x000000ff0000720b */ /* 0x000fda0003f1e000 */
[----:B------:R-:W-:Y:S01]  /*02e0*/  @!P0 MOV R3, 0x7fffffff ;  /* 0x7fffffff00038802 */ /* 0x000fe20000000f00 */
[----:B------:R-:W-:Y:S06]  /*02f0*/  @!P0 BRA `(.L_x_3) ;  /* 0x0000000000348947 */ /* 0x000fec0003800000 */
[----:B------:R-:W-:-:S13]  /*0300*/  FSETP.GTU.FTZ.AND P0, PT, |R0|, +INF , PT ;  /* 0x7f8000000000780b */ /* 0x000fda0003f1c200 */
[----:B------:R-:W-:Y:S01]  /*0310*/  @P0 FADD.FTZ R3, R0, 1 ;  /* 0x3f80000000030421 */ /* 0x000fe20000010000 */
[----:B------:R-:W-:Y:S06]  /*0320*/  @P0 BRA `(.L_x_3) ;  /* 0x0000000000280947 */ /* 0x000fec0003800000 */
[----:B------:R-:W-:-:S13]  /*0330*/  FSETP.NEU.FTZ.AND P0, PT, |R0|, +INF , PT ;  /* 0x7f8000000000780b */ /* 0x000fda0003f1d200 */
[----:B------:R-:W-:-:S04]  /*0340*/  @P0 FFMA R4, R0, 1.84467440737095516160e+19, RZ ;  /* 0x5f80000000040823 */ /* 0x000fc800000000ff */
[----:B------:R-:W0:Y:S02]  /*0350*/  @P0 MUFU.RSQ R3, R4 ;  /* 0x0000000400030308 */ /* 0x000e240000001400 */
[----:B0-----:R-:W-:Y:S01]  /*0360*/  @P0 FMUL.FTZ R5, R4, R3 ;  /* 0x0000000304050220 */ /* 0x001fe20000410000 */
[----:B------:R-:W-:Y:S01]  /*0370*/  @P0 FMUL.FTZ R9, R3, 0.5 ;  /* 0x3f00000003090820 */ /* 0x000fe20000410000 */
[----:B------:R-:W-:Y:S02]  /*0380*/  @!P0 MOV R3, R0 ;  /* 0x0000000000038202 */ /* 0x000fe40000000f00 */
[----:B------:R-:W-:-:S04]  /*0390*/  @P0 FADD.FTZ R7, -R5, -RZ ;  /* 0x800000ff05070221 */ /* 0x000fc80000010100 */
[----:B------:R-:W-:-:S04]  /*03a0*/  @P0 FFMA R8, R5, R7, R4 ;  /* 0x0000000705080223 */ /* 0x000fc80000000004 */
[----:B------:R-:W-:-:S04]  /*03b0*/  @P0 FFMA R8, R8, R9, R5 ;  /* 0x0000000908080223 */ /* 0x000fc80000000005 */
[----:B------:R-:W-:-:S07]  /*03c0*/  @P0 FMUL.FTZ R3, R8, 2.3283064365386962891e-10 ;  /* 0x2f80000008030820 */ /* 0x000fce0000410000 */
.L_x_3:
[----:B------:R-:W-:Y:S01]  /*03d0*/  HFMA2 R5, -RZ, RZ, 0, 0 ;  /* 0x00000000ff057431 */ /* 0x000fe200000001ff */
[----:B------:R-:W-:-:S04]  /*03e0*/  MOV R4, R10 ;  /* 0x0000000a00047202 */ /* 0x000fc80000000f00 */
[----:B------:R-:W-:Y:S05]  /*03f0*/  RET.REL.NODEC R4 `(settemperature) ;  /* 0xfffffffc04007950 */ /* 0x000fea0003c3ffff */
.L_x_4:
[----:B------:R-:W-:-:S00]  /*0400*/  BRA `(.L_x_4) ;  /* 0xfffffffc00fc7947 */ /* 0x000fc0000383ffff */
[----:B------:R-:W-:-:S00]  /*0410*/  NOP ;  /* 0x0000000000007918 */ /* 0x000fc00000000000 */
        /* <DEDUP_REMOVED lines=14> */
.L_x_5:


//--------------------- .nv.shared.reserved.0     --------------------------
	.section	.nv.shared.reserved.0,"aw",@nobits
	.weak		__nv_reservedSMEM_offset_0_alias
	.size		__nv_reservedSMEM_offset_0_alias, 0, 64
	.other		__nv_reservedSMEM_offset_0_alias,@"STO_CUDA_RESERVED_SHARED STV_DEFAULT"
__nv_reservedSMEM_offset_0_alias:
	.zero		0
	.zero		64


//--------------------- .nv.constant0.settemperature --------------------------
	.section	.nv.constant0.settemperature,"a",@progbits
	.sectionflags	@""
	.align	4
.nv.constant0.settemperature:
	.zero		940


//--------------------- SYMBOLS --------------------------

	.type		.nv.reservedSmem.offset0,@object
	.size		.nv.reservedSmem.offset0,0x4
